//
// Generated by NVIDIA NVVM Compiler
//
// Compiler Build ID: CL-36424714
// Cuda compilation tools, release 13.0, V13.0.88
// Based on NVVM 20.0.0
//

.version 9.0
.target sm_100
.address_size 64

	// .globl	_Z16printThreadCountv
.extern .func  (.param .b32 func_retval0) vprintf
(
	.param .b64 vprintf_param_0,
	.param .b64 vprintf_param_1
)
;
.global .align 1 .b8 $str[20] = {84, 111, 116, 97, 108, 32, 116, 104, 114, 101, 97, 100, 115, 32, 61, 32, 37, 100, 10};

.visible .entry _Z16printThreadCountv()
{
	.local .align 8 .b8 	__local_depot0[8];
	.reg .b64 	%SP;
	.reg .b64 	%SPL;
	.reg .pred 	%p<2>;
	.reg .b32 	%r<9>;
	.reg .b64 	%rd<5>;

	mov.u64 	%SPL, __local_depot0;
	cvta.local.u64 	%SP, %SPL;
	mov.u32 	%r1, %ctaid.x;
	mov.u32 	%r2, %tid.x;
	or.b32  	%r3, %r1, %r2;
	setp.ne.s32 	%p1, %r3, 0;
	@%p1 bra 	$L__BB0_2;
	add.u64 	%rd1, %SP, 0;
	add.u64 	%rd2, %SPL, 0;
	mov.u32 	%r4, %nctaid.x;
	mov.u32 	%r5, %ntid.x;
	mul.lo.s32 	%r6, %r4, %r5;
	st.local.u32 	[%rd2], %r6;
	mov.u64 	%rd3, $str;
	cvta.global.u64 	%rd4, %rd3;
	{ // callseq 0, 0
	.param .b64 param0;
	st.param.b64 	[param0], %rd4;
	.param .b64 param1;
	st.param.b64 	[param1], %rd1;
	.param .b32 retval0;
	call.uni (retval0), 
	vprintf, 
	(
	param0, 
	param1
	);
	ld.param.b32 	%r7, [retval0];
	} // callseq 0
$L__BB0_2:
	ret;

}


// ===== COMPILED SASS (sm_100) =====

	.target	sm_100

	.elftype	@"ET_EXEC"


//--------------------- .note.nv.tkinfo           --------------------------
	.section	.note.nv.tkinfo,"",@"SHT_NOTE"
	.sectionflags	@"SHF_NOTE_NV_TKINFO"
	.tkinfo
        /*0018*/ 	.word	0x00000002
        /*0030*/ 	.string	""
        /*0030*/ 	.string	"ptxas"
        /*0030*/ 	.string	"Cuda compilation tools, release 13.0, V13.0.88"
        /*0030*/ 	.string	"Build cuda_13.0.r13.0/compiler.36424714_0"
        /*0030*/ 	.string	"-arch sm_100 -m 64 "



//--------------------- .note.nv.cuinfo           --------------------------
	.section	.note.nv.cuinfo,"",@"SHT_NOTE"
	.sectionflags	@"SHF_NOTE_NV_CUINFO"
        /*0018*/ 	.short	0x0002
        /*001a*/ 	.short	0x0064
        /*001c*/ 	.short	0x0082
	.zero		2


//--------------------- .nv.info                  --------------------------
	.section	.nv.info,"",@"SHT_CUDA_INFO"
	.align	4


	//----- nvinfo : EIATTR_REGCOUNT
	.align		4
        /*0000*/ 	.byte	0x04, 0x2f
        /*0002*/ 	.short	(.L_2 - .L_1)
	.align		4
.L_1:
        /*0004*/ 	.word	index@(_Z16printThreadCountv)
        /*0008*/ 	.word	0x00000018


	//----- nvinfo : EIATTR_FRAME_SIZE
	.align		4
.L_2:
        /*000c*/ 	.byte	0x04, 0x11
        /*000e*/ 	.short	(.L_4 - .L_3)
	.align		4
.L_3:
        /*0010*/ 	.word	index@(_Z16printThreadCountv)
        /*0014*/ 	.word	0x00000008


	//----- nvinfo : EIATTR_MIN_STACK_SIZE
	.align		4
.L_4:
        /*0018*/ 	.byte	0x04, 0x12
        /*001a*/ 	.short	(.L_6 - .L_5)
	.align		4
.L_5:
        /*001c*/ 	.word	index@(_Z16printThreadCountv)
        /*0020*/ 	.word	0x00000008
.L_6:


//--------------------- .nv.compat                --------------------------
	.section	.nv.compat,"",@"SHT_CUDA_COMPAT_INFO"
	.align	4
        /*0000*/ 	.byte	0x02, 0x09, 0x00, 0x00, 0x02, 0x02, 0x01, 0x00, 0x02, 0x05, 0x05, 0x00, 0x03, 0x07, 0x01, 0x01
        /*0010*/ 	.byte	0x02, 0x03, 0x00, 0x00, 0x02, 0x06, 0x01, 0x00, 0x04, 0x0b, 0x08, 0x00, 0x09, 0x00, 0x00, 0x00
        /*0020*/ 	.byte	0x00, 0x00, 0x00, 0x00


//--------------------- .nv.info._Z16printThreadCountv --------------------------
	.section	.nv.info._Z16printThreadCountv,"",@"SHT_CUDA_INFO"
	.sectionflags	@""
	.align	4


	//----- nvinfo : EIATTR_CUDA_API_VERSION
	.align		4
        /*0000*/ 	.byte	0x04, 0x37
        /*0002*/ 	.short	(.L_8 - .L_7)
.L_7:
        /*0004*/ 	.word	0x00000082


	//----- nvinfo : EIATTR_SPARSE_MMA_MASK
	.align		4
.L_8:
        /*0008*/ 	.byte	0x03, 0x50
        /*000a*/ 	.short	0x0000


	//----- nvinfo : EIATTR_MAXREG_COUNT
	.align		4
        /*000c*/ 	.byte	0x03, 0x1b
        /*000e*/ 	.short	0x00ff


	//----- nvinfo : EIATTR_EXTERNS
	.align		4
        /*0010*/ 	.byte	0x04, 0x0f
        /*0012*/ 	.short	(.L_10 - .L_9)


	//   ....[0]....
	.align		4
.L_9:
        /*0014*/ 	.word	index@(vprintf)


	//----- nvinfo : EIATTR_MERCURY_ISA_VERSION
	.align		4
.L_10:
        /*0018*/ 	.byte	0x03, 0x5f
        /*001a*/ 	.short	0x0101


	//----- nvinfo : EIATTR_VRC_CTA_INIT_COUNT
	.align		4
        /*001c*/ 	.byte	0x02, 0x4a
	.zero		1
	.zero		1


	//----- nvinfo : EIATTR_SYSCALL_OFFSETS
	.align		4
        /*0020*/ 	.byte	0x04, 0x46
        /*0022*/ 	.short	(.L_12 - .L_11)


	//   ....[0]....
.L_11:
        /*0024*/ 	.word	0x00000140


	//----- nvinfo : EIATTR_EXIT_INSTR_OFFSETS
	.align		4
.L_12:
        /*0028*/ 	.byte	0x04, 0x1c
        /*002a*/ 	.short	(.L_14 - .L_13)


	//   ....[0]....
.L_13:
        /*002c*/ 	.word	0x00000090


	//   ....[1]....
        /*0030*/ 	.word	0x00000150


	//----- nvinfo : EIATTR_CRS_STACK_SIZE
	.align		4
.L_14:
        /*0034*/ 	.byte	0x04, 0x1e
        /*0036*/ 	.short	(.L_16 - .L_15)
.L_15:
        /*0038*/ 	.word	0x00000000


	//----- nvinfo : EIATTR_SW_WAR
	.align		4
.L_16:
        /*003c*/ 	.byte	0x04, 0x36
        /*003e*/ 	.short	(.L_18 - .L_17)
.L_17:
        /*0040*/ 	.word	0x00000008
.L_18:


//--------------------- .nv.callgraph             --------------------------
	.section	.nv.callgraph,"",@"SHT_CUDA_CALLGRAPH"
	.align	4
	.sectionentsize	8
	.align		4
        /*0000*/ 	.word	0x00000000
	.align		4
        /*0004*/ 	.word	0xffffffff
	.align		4
        /*0008*/ 	.word	index@(_Z16printThreadCountv)
	.align		4
        /*000c*/ 	.word	index@(vprintf)
	.align		4
        /*0010*/ 	.word	0x00000000
	.align		4
        /*0014*/ 	.word	0xfffffffe
	.align		4
        /*0018*/ 	.word	0x00000000
	.align		4
        /*001c*/ 	.word	0xfffffffd
	.align		4
        /*0020*/ 	.word	0x00000000
	.align		4
        /*0024*/ 	.word	0xfffffffc


//--------------------- .nv.constant4             --------------------------
	.section	.nv.constant4,"a",@progbits
	.align	8
	.align		8
.nv.constant4:
        /*0000*/ 	.dword	vprintf
	.align		8
        /*0008*/ 	.dword	$str


//--------------------- .text._Z16printThreadCountv --------------------------
	.section	.text._Z16printThreadCountv,"ax",@progbits
	.align	128
        .global         _Z16printThreadCountv
        .type           _Z16printThreadCountv,@function
        .size           _Z16printThreadCountv,(.L_x_2 - _Z16printThreadCountv)
        .other          _Z16printThreadCountv,@"STO_CUDA_ENTRY STV_DEFAULT"
_Z16printThreadCountv:
.text._Z16printThreadCountv:
[----:B------:R-:W0:Y:S01]  /*0000*/  LDC R1, c[0x0][0x37c] ;  /* 0x0000df00ff017b82 */ /* 0x000e220000000800 */
[----:B------:R-:W1:Y:S07]  /*0010*/  S2R R0, SR_TID.X ;  /* 0x0000000000007919 */ /* 0x000e6e0000002100 */
[----:B------:R-:W1:Y:S01]  /*0020*/  S2UR UR6, SR_CTAID.X ;  /* 0x00000000000679c3 */ /* 0x000e620000002500 */
[----:B------:R-:W2:Y:S01]  /*0030*/  LDCU UR4, c[0x0][0x2f8] ;  /* 0x00005f00ff0477ac */ /* 0x000ea20008000800 */
[----:B0-----:R-:W-:Y:S01]  /*0040*/  VIADD R1, R1, 0xfffffff8 ;  /* 0xfffffff801017836 */ /* 0x001fe20000000000 */
[----:B------:R-:W0:Y:S04]  /*0050*/  LDCU UR5, c[0x0][0x2fc] ;  /* 0x00005f80ff0577ac */ /* 0x000e280008000800 */
[----:B--2---:R-:W-:-:S05]  /*0060*/  IADD3 R6, P1, PT, R1, UR4, RZ ;  /* 0x0000000401067c10 */ /* 0x004fca000ff3e0ff */
[----:B0-----:R-:W-:Y:S01]  /*0070*/  IMAD.X R7, RZ, RZ, UR5, P1 ;  /* 0x00000005ff077e24 */ /* 0x001fe200088e06ff */
[----:B-1----:R-:W-:-:S13]  /*0080*/  LOP3.LUT P0, RZ, R0, UR6, RZ, 0xfc, !PT ;  /* 0x0000000600ff7c12 */ /* 0x002fda000f80fcff */
[----:B------:R-:W-:Y:S05]  /*0090*/  @P0 EXIT ;  /* 0x000000000000094d */ /* 0x000fea0003800000 */
[----:B------:R-:W0:Y:S01]  /*00a0*/  LDCU UR4, c[0x0][0x370] ;  /* 0x00006e00ff0477ac */ /* 0x000e220008000800 */
[----:B------:R-:W0:Y:S01]  /*00b0*/  LDC R0, c[0x0][0x360] ;  /* 0x0000d800ff007b82 */ /* 0x000e220000000800 */
[----:B------:R-:W-:-:S07]  /*00c0*/  MOV R2, 0x0 ;  /* 0x0000000000027802 */ /* 0x000fce0000000f00 */
[----:B------:R-:W1:Y:S01]  /*00d0*/  LDC.64 R2, c[0x4][R2] ;  /* 0x0100000002027b82 */ /* 0x000e620000000a00 */
[----:B0-----:R-:W-:Y:S01]  /*00e0*/  IMAD R0, R0, UR4, RZ ;  /* 0x0000000400007c24 */ /* 0x001fe2000f8e02ff */
[----:B------:R-:W0:Y:S04]  /*00f0*/  LDCU.64 UR4, c[0x4][0x8] ;  /* 0x01000100ff0477ac */ /* 0x000e280008000a00 */
[----:B------:R2:W-:Y:S01]  /*0100*/  STL [R1], R0 ;  /* 0x0000000001007387 */ /* 0x0005e20000100800 */
[----:B0-----:R-:W-:Y:S01]  /*0110*/  MOV R4, UR4 ;  /* 0x0000000400047c02 */ /* 0x001fe20008000f00 */
[----:B-12---:R-:W-:-:S07]  /*0120*/  IMAD.U32 R5, RZ, RZ, UR5 ;  /* 0x00000005ff057e24 */ /* 0x006fce000f8e00ff */
[----:B------:R-:W-:-:S07]  /*0130*/  LEPC R20, `(.L_x_0) ;  /* 0x000000001014794e */ /* 0x000fce0000000000 */
[----:B------:R-:W-:Y:S05]  /*0140*/  CALL.ABS.NOINC R2 ;  /* 0x0000000002007343 */ /* 0x000fea0003c00000 */
.L_x_0:
[----:B------:R-:W-:Y:S05]  /*0150*/  EXIT ;  /* 0x000000000000794d */ /* 0x000fea0003800000 */
.L_x_1:
[----:B------:R-:W-:-:S00]  /*0160*/  BRA `(.L_x_1) ;  /* 0xfffffffc00fc7947 */ /* 0x000fc0000383ffff */
[----:B------:R-:W-:-:S00]  /*0170*/  NOP ;  /* 0x0000000000007918 */ /* 0x000fc00000000000 */
        /* <DEDUP_REMOVED lines=8> */
.L_x_2:


//--------------------- .nv.global.init           --------------------------
	.section	.nv.global.init,"aw",@progbits
.nv.global.init:
	.type		$str,@object
	.size		$str,(.L_0 - $str)
$str:
        /*0000*/ 	.byte	0x54, 0x6f, 0x74, 0x61, 0x6c, 0x20, 0x74, 0x68, 0x72, 0x65, 0x61, 0x64, 0x73, 0x20, 0x3d, 0x20
        /*0010*/ 	.byte	0x25, 0x64, 0x0a, 0x00
.L_0:


//--------------------- .nv.shared.reserved.0     --------------------------
	.section	.nv.shared.reserved.0,"aw",@nobits
	.weak		__nv_reservedSMEM_offset_0_alias
	.size		__nv_reservedSMEM_offset_0_alias, 0, 64
	.other		__nv_reservedSMEM_offset_0_alias,@"STO_CUDA_RESERVED_SHARED STV_DEFAULT"
__nv_reservedSMEM_offset_0_alias:
	.zero		0
	.zero		64


//--------------------- .nv.constant0._Z16printThreadCountv --------------------------
	.section	.nv.constant0._Z16printThreadCountv,"a",@progbits
	.sectionflags	@""
	.align	4
.nv.constant0._Z16printThreadCountv:
	.zero		896


//--------------------- SYMBOLS --------------------------

	.type		.nv.reservedSmem.offset0,@object
	.size		.nv.reservedSmem.offset0,0x4
	.type		vprintf,@function
